	.headerflags	@"EF_CUDA_TEXMODE_UNIFIED EF_CUDA_64BIT_ADDRESS EF_CUDA_ACCELERATORS EF_CUDA_SM90 EF_CUDA_VIRTUAL_SM(EF_CUDA_SM90)"
	.elftype	@"ET_EXEC"


//--------------------- .nv.info                  --------------------------
	.section	.nv.info,"",@"SHT_CUDA_INFO"
	.align	4


	//----- nvinfo : EIATTR_REGCOUNT
	.align		4
        /*0000*/ 	.byte	0x04, 0x2f
        /*0002*/ 	.short	(.L_3 - .L_2)
	.align		4
.L_2:
        /*0004*/ 	.word	index@(triton_poi_fused__native_batch_norm_legit_no_training_convolution_hardtanh_0)
        /*0008*/ 	.word	0x00000014


	//----- nvinfo : EIATTR_MIN_STACK_SIZE
	.align		4
.L_3:
        /*000c*/ 	.byte	0x04, 0x12
        /*000e*/ 	.short	(.L_5 - .L_4)
	.align		4
.L_4:
        /*0010*/ 	.word	index@(triton_poi_fused__native_batch_norm_legit_no_training_convolution_hardtanh_0)
        /*0014*/ 	.word	0x00000000


	//----- nvinfo : EIATTR_FRAME_SIZE
	.align		4
.L_5:
        /*0018*/ 	.byte	0x04, 0x11
        /*001a*/ 	.short	(.L_7 - .L_6)
	.align		4
.L_6:
        /*001c*/ 	.word	index@(triton_poi_fused__native_batch_norm_legit_no_training_convolution_hardtanh_0)
        /*0020*/ 	.word	0x00000000


	//----- nvinfo : EIATTR_MIN_STACK_SIZE
	.align		4
.L_7:
        /*0024*/ 	.byte	0x04, 0x12
        /*0026*/ 	.short	(.L_9 - .L_8)
	.align		4
.L_8:
        /*0028*/ 	.word	index@(triton_poi_fused__native_batch_norm_legit_no_training_convolution_hardtanh_0)
        /*002c*/ 	.word	0x00000000
.L_9:


//--------------------- .nv.info.triton_poi_fused__native_batch_norm_legit_no_training_convolution_hardtanh_0 --------------------------
	.section	.nv.info.triton_poi_fused__native_batch_norm_legit_no_training_convolution_hardtanh_0,"",@"SHT_CUDA_INFO"
	.sectionflags	@""
	.align	4


	//----- nvinfo : EIATTR_CUDA_API_VERSION
	.align		4
        /*0000*/ 	.byte	0x04, 0x37
        /*0002*/ 	.short	(.L_11 - .L_10)
.L_10:
        /*0004*/ 	.word	0x0000007c


	//----- nvinfo : EIATTR_KPARAM_INFO
	.align		4
.L_11:
        /*0008*/ 	.byte	0x04, 0x17
        /*000a*/ 	.short	(.L_13 - .L_12)
.L_12:
        /*000c*/ 	.word	0x00000000
        /*0010*/ 	.short	0x0007
        /*0012*/ 	.short	0x0038
        /*0014*/ 	.byte	0x00, 0xf0, 0x11, 0x00


	//----- nvinfo : EIATTR_KPARAM_INFO
	.align		4
.L_13:
        /*0018*/ 	.byte	0x04, 0x17
        /*001a*/ 	.short	(.L_15 - .L_14)
.L_14:
        /*001c*/ 	.word	0x00000000
        /*0020*/ 	.short	0x0006
        /*0022*/ 	.short	0x0030
        /*0024*/ 	.byte	0x00, 0xf4, 0x21, 0x00


	//----- nvinfo : EIATTR_KPARAM_INFO
	.align		4
.L_15:
        /*0028*/ 	.byte	0x04, 0x17
        /*002a*/ 	.short	(.L_17 - .L_16)
.L_16:
        /*002c*/ 	.word	0x00000000
        /*0030*/ 	.short	0x0005
        /*0032*/ 	.short	0x0028
        /*0034*/ 	.byte	0x00, 0xf4, 0x21, 0x00


	//----- nvinfo : EIATTR_KPARAM_INFO
	.align		4
.L_17:
        /*0038*/ 	.byte	0x04, 0x17
        /*003a*/ 	.short	(.L_19 - .L_18)
.L_18:
        /*003c*/ 	.word	0x00000000
        /*0040*/ 	.short	0x0004
        /*0042*/ 	.short	0x0020
        /*0044*/ 	.byte	0x00, 0xf4, 0x21, 0x00


	//----- nvinfo : EIATTR_KPARAM_INFO
	.align		4
.L_19:
        /*0048*/ 	.byte	0x04, 0x17
        /*004a*/ 	.short	(.L_21 - .L_20)
.L_20:
        /*004c*/ 	.word	0x00000000
        /*0050*/ 	.short	0x0003
        /*0052*/ 	.short	0x0018
        /*0054*/ 	.byte	0x00, 0xf4, 0x21, 0x00


	//----- nvinfo : EIATTR_KPARAM_INFO
	.align		4
.L_21:
        /*0058*/ 	.byte	0x04, 0x17
        /*005a*/ 	.short	(.L_23 - .L_22)
.L_22:
        /*005c*/ 	.word	0x00000000
        /*0060*/ 	.short	0x0002
        /*0062*/ 	.short	0x0010
        /*0064*/ 	.byte	0x00, 0xf4, 0x21, 0x00


	//----- nvinfo : EIATTR_KPARAM_INFO
	.align		4
.L_23:
        /*0068*/ 	.byte	0x04, 0x17
        /*006a*/ 	.short	(.L_25 - .L_24)
.L_24:
        /*006c*/ 	.word	0x00000000
        /*0070*/ 	.short	0x0001
        /*0072*/ 	.short	0x0008
        /*0074*/ 	.byte	0x00, 0xf4, 0x21, 0x00


	//----- nvinfo : EIATTR_KPARAM_INFO
	.align		4
.L_25:
        /*0078*/ 	.byte	0x04, 0x17
        /*007a*/ 	.short	(.L_27 - .L_26)
.L_26:
        /*007c*/ 	.word	0x00000000
        /*0080*/ 	.short	0x0000
        /*0082*/ 	.short	0x0000
        /*0084*/ 	.byte	0x00, 0xf4, 0x21, 0x00


	//----- nvinfo : EIATTR_SPARSE_MMA_MASK
	.align		4
.L_27:
        /*0088*/ 	.byte	0x03, 0x50
        /*008a*/ 	.short	0x0000


	//----- nvinfo : EIATTR_MAXREG_COUNT
	.align		4
        /*008c*/ 	.byte	0x03, 0x1b
        /*008e*/ 	.short	0x00ff


	//----- nvinfo : EIATTR_EXIT_INSTR_OFFSETS
	.align		4
        /*0090*/ 	.byte	0x04, 0x1c
        /*0092*/ 	.short	(.L_29 - .L_28)


	//   ....[0]....
.L_28:
        /*0094*/ 	.word	0x00000410


	//----- nvinfo : EIATTR_REQNTID
	.align		4
.L_29:
        /*0098*/ 	.byte	0x04, 0x10
        /*009a*/ 	.short	(.L_31 - .L_30)
.L_30:
        /*009c*/ 	.word	0x00000100
        /*00a0*/ 	.word	0x00000001
        /*00a4*/ 	.word	0x00000001


	//----- nvinfo : EIATTR_CBANK_PARAM_SIZE
	.align		4
.L_31:
        /*00a8*/ 	.byte	0x03, 0x19
        /*00aa*/ 	.short	0x003c


	//----- nvinfo : EIATTR_PARAM_CBANK
	.align		4
        /*00ac*/ 	.byte	0x04, 0x0a
        /*00ae*/ 	.short	(.L_33 - .L_32)
	.align		4
.L_32:
        /*00b0*/ 	.word	index@(.nv.constant0.triton_poi_fused__native_batch_norm_legit_no_training_convolution_hardtanh_0)
        /*00b4*/ 	.short	0x0210
        /*00b6*/ 	.short	0x003c


	//----- nvinfo : EIATTR_SW_WAR
	.align		4
.L_33:
        /*00b8*/ 	.byte	0x04, 0x36
        /*00ba*/ 	.short	(.L_35 - .L_34)
.L_34:
        /*00bc*/ 	.word	0x00000008
.L_35:


//--------------------- .nv.callgraph             --------------------------
	.section	.nv.callgraph,"",@"SHT_CUDA_CALLGRAPH"
	.align	4
	.sectionentsize	8
	.align		4
        /*0000*/ 	.word	0x00000000
	.align		4
        /*0004*/ 	.word	0xffffffff
	.align		4
        /*0008*/ 	.word	0x00000000
	.align		4
        /*000c*/ 	.word	0xfffffffe
	.align		4
        /*0010*/ 	.word	0x00000000
	.align		4
        /*0014*/ 	.word	0xfffffffd
	.align		4
        /*0018*/ 	.word	0x00000000
	.align		4
        /*001c*/ 	.word	0xfffffffc


//--------------------- .nv.constant4             --------------------------
	.section	.nv.constant4,"a",@progbits
	.align	8
	.align		8
.nv.constant4:
        /*0000*/ 	.dword	_$_str
	.align		8
        /*0008*/ 	.dword	_$_str_$_2


//--------------------- .text.triton_poi_fused__native_batch_norm_legit_no_training_convolution_hardtanh_0 --------------------------
	.section	.text.triton_poi_fused__native_batch_norm_legit_no_training_convolution_hardtanh_0,"ax",@progbits
	.align	128
        .global         triton_poi_fused__native_batch_norm_legit_no_training_convolution_hardtanh_0
        .type           triton_poi_fused__native_batch_norm_legit_no_training_convolution_hardtanh_0,@function
        .size           triton_poi_fused__native_batch_norm_legit_no_training_convolution_hardtanh_0,(.L_x_1 - triton_poi_fused__native_batch_norm_legit_no_training_convolution_hardtanh_0)
        .other          triton_poi_fused__native_batch_norm_legit_no_training_convolution_hardtanh_0,@"STO_CUDA_ENTRY STV_DEFAULT"
triton_poi_fused__native_batch_norm_legit_no_training_convolution_hardtanh_0:
.text.triton_poi_fused__native_batch_norm_legit_no_training_convolution_hardtanh_0:
[----:B------:R-:W-:Y:S01]  /*0000*/  LDC R1, c[0x0][0x28] ;  /* 0x00000a00ff017b82 */ /* 0x000fe20000000800 */
[----:B------:R-:W1:Y:S07]  /*0010*/  S2R R0, SR_TID.X ;  /* 0x0000000000007919 */ /* 0x000e6e0000002100 */
[----:B------:R-:W2:Y:S01]  /*0020*/  LDC.64 R12, c[0x0][0x228] ;  /* 0x00008a00ff0c7b82 */ /* 0x000ea20000000a00 */
[----:B------:R-:W-:Y:S01]  /*0030*/  ULDC.64 UR4, c[0x0][0x208] ;  /* 0x0000820000047ab9 */ /* 0x000fe20000000a00 */
[----:B------:R-:W3:Y:S06]  /*0040*/  S2R R5, SR_CTAID.X ;  /* 0x0000000000057919 */ /* 0x000eec0000002500 */
[----:B------:R-:W4:Y:S08]  /*0050*/  LDC.64 R8, c[0x0][0x218] ;  /* 0x00008600ff087b82 */ /* 0x000f300000000a00 */
[----:B------:R-:W5:Y:S08]  /*0060*/  LDC.64 R10, c[0x0][0x220] ;  /* 0x00008800ff0a7b82 */ /* 0x000f700000000a00 */
[----:B------:R-:W4:Y:S01]  /*0070*/  LDC.64 R14, c[0x0][0x230] ;  /* 0x00008c00ff0e7b82 */ /* 0x000f220000000a00 */
[----:B-1----:R-:W-:Y:S01]  /*0080*/  IMAD.SHL.U32 R0, R0, 0x2, RZ ;  /* 0x0000000200007824 */ /* 0x002fe200078e00ff */
[----:B---3--:R-:W-:-:S04]  /*0090*/  SHF.R.S32.HI R3, RZ, 0x16, R5 ;  /* 0x00000016ff037819 */ /* 0x008fc80000011405 */
[----:B------:R-:W-:Y:S02]  /*00a0*/  LOP3.LUT R0, R0, 0x1fe, RZ, 0xc0, !PT ;  /* 0x000001fe00007812 */ /* 0x000fe400078ec0ff */
[----:B------:R-:W-:-:S03]  /*00b0*/  SGXT R3, R3, 0x1 ;  /* 0x000000010303781a */ /* 0x000fc60000000200 */
[----:B------:R-:W-:Y:S02]  /*00c0*/  IMAD R0, R5, 0x200, R0 ;  /* 0x0000020005007824 */ /* 0x000fe400078e0200 */
[----:B------:R-:W1:Y:S03]  /*00d0*/  LDC.64 R4, c[0x0][0x238] ;  /* 0x00008e00ff047b82 */ /* 0x000e660000000a00 */
[----:B------:R-:W-:-:S04]  /*00e0*/  LEA.HI R3, R3, R0, RZ, 0xc ;  /* 0x0000000003037211 */ /* 0x000fc800078f60ff */
[----:B------:R-:W-:-:S04]  /*00f0*/  SHF.R.S32.HI R3, RZ, 0xc, R3 ;  /* 0x0000000cff037819 */ /* 0x000fc80000011403 */
[----:B------:R-:W-:-:S04]  /*0100*/  LEA.HI R2, R3, R3, RZ, 0x6 ;  /* 0x0000000303027211 */ /* 0x000fc800078f30ff */
[----:B------:R-:W-:-:S04]  /*0110*/  LOP3.LUT R2, R2, 0xffffffc0, RZ, 0xc0, !PT ;  /* 0xffffffc002027812 */ /* 0x000fc800078ec0ff */
[----:B------:R-:W-:Y:S02]  /*0120*/  IADD3 R17, R3, -R2, RZ ;  /* 0x8000000203117210 */ /* 0x000fe40007ffe0ff */
[----:B------:R-:W3:Y:S03]  /*0130*/  LDC.64 R2, c[0x0][0x210] ;  /* 0x00008400ff027b82 */ /* 0x000ee60000000a00 */
[----:B--2---:R-:W-:-:S05]  /*0140*/  IMAD.WIDE R12, R17, 0x4, R12 ;  /* 0x00000004110c7825 */ /* 0x004fca00078e020c */
[----:B------:R2:W2:Y:S01]  /*0150*/  LDG.E.EL R16, desc[UR4][R12.64] ;  /* 0x000000040c107981 */ /* 0x0004a2000c2e1900 */
[----:B----4-:R-:W-:-:S04]  /*0160*/  IMAD.WIDE R8, R17, 0x4, R8 ;  /* 0x0000000411087825 */ /* 0x010fc800078e0208 */
[----:B-----5:R-:W-:Y:S02]  /*0170*/  IMAD.WIDE R10, R17, 0x4, R10 ;  /* 0x00000004110a7825 */ /* 0x020fe400078e020a */
[----:B------:R4:W5:Y:S04]  /*0180*/  LDG.E.EL R8, desc[UR4][R8.64] ;  /* 0x0000000408087981 */ /* 0x000968000c2e1900 */
[----:B------:R-:W5:Y:S01]  /*0190*/  LDG.E.EL R10, desc[UR4][R10.64] ;  /* 0x000000040a0a7981 */ /* 0x000f62000c2e1900 */
[----:B---3--:R-:W-:-:S05]  /*01a0*/  IMAD.WIDE R2, R0, 0x4, R2 ;  /* 0x0000000400027825 */ /* 0x008fca00078e0202 */
[----:B------:R-:W5:Y:S01]  /*01b0*/  LDG.E.64 R6, desc[UR4][R2.64] ;  /* 0x0000000402067981 */ /* 0x000f62000c1e1b00 */
[----:B0-2---:R-:W-:-:S04]  /*01c0*/  IMAD.WIDE R12, R17, 0x4, R14 ;  /* 0x00000004110c7825 */ /* 0x005fc800078e020e */
[----:B-1----:R-:W-:Y:S02]  /*01d0*/  IMAD.WIDE R4, R17, 0x4, R4 ;  /* 0x0000000411047825 */ /* 0x002fe400078e0204 */
[----:B------:R-:W2:Y:S04]  /*01e0*/  LDG.E.EL R12, desc[UR4][R12.64] ;  /* 0x000000040c0c7981 */ /* 0x000ea8000c2e1900 */
[----:B------:R0:W2:Y:S01]  /*01f0*/  LDG.E.EL R15, desc[UR4][R4.64] ;  /* 0x00000004040f7981 */ /* 0x0000a2000c2e1900 */
[----:B----4-:R-:W-:Y:S01]  /*0200*/  HFMA2.MMA R9, -RZ, RZ, 1.625, 0 ;  /* 0x3e800000ff097435 */ /* 0x010fe200000001ff */
[----:B------:R-:W-:-:S04]  /*0210*/  FADD R16, R16, 9.9999997473787516356e-06 ;  /* 0x3727c5ac10107421 */ /* 0x000fc80000000000 */
[----:B------:R-:W1:Y:S02]  /*0220*/  MUFU.SQRT R14, R16 ;  /* 0x00000010000e7308 */ /* 0x000e640000002000 */
[C---:B-1----:R-:W-:Y:S02]  /*0230*/  FSETP.GT.AND P0, PT, R14.reuse, 8.50705917302346158658e+37, PT ;  /* 0x7e8000000e00780b */ /* 0x042fe40003f04000 */
[----:B------:R-:W-:-:S11]  /*0240*/  FSETP.GEU.AND P1, PT, R14, 1.175494350822287508e-38, PT ;  /* 0x008000000e00780b */ /* 0x000fd60003f2e000 */
[----:B------:R-:W-:-:S04]  /*0250*/  @P0 FMUL R14, R14, 0.25 ;  /* 0x3e8000000e0e0820 */ /* 0x000fc80000400000 */
[----:B------:R-:W-:-:S06]  /*0260*/  @!P1 FMUL R14, R14, 16777216 ;  /* 0x4b8000000e0e9820 */ /* 0x000fcc0000400000 */
[----:B------:R-:W1:Y:S01]  /*0270*/  MUFU.RCP R14, R14 ;  /* 0x0000000e000e7308 */ /* 0x000e620000001000 */
[----:B------:R-:W-:Y:S01]  /*0280*/  FSEL R9, R9, 1, P0 ;  /* 0x3f80000009097808 */ /* 0x000fe20000000000 */
[--C-:B-----5:R-:W-:Y:S01]  /*0290*/  FADD R6, R6, R8.reuse ;  /* 0x0000000806067221 */ /* 0x120fe20000000000 */
[----:B------:R-:W-:-:S03]  /*02a0*/  FADD R7, R7, R8 ;  /* 0x0000000807077221 */ /* 0x000fc60000000000 */
[----:B------:R-:W-:Y:S01]  /*02b0*/  @!P1 FMUL R9, R9, 16777216 ;  /* 0x4b80000009099820 */ /* 0x000fe20000400000 */
[C---:B0-----:R-:W-:Y:S01]  /*02c0*/  FADD R4, -R10.reuse, R6 ;  /* 0x000000060a047221 */ /* 0x041fe20000000100 */
[----:B------:R-:W-:Y:S02]  /*02d0*/  FADD R10, -R10, R7 ;  /* 0x000000070a0a7221 */ /* 0x000fe40000000100 */
[----:B-1----:R-:W-:-:S04]  /*02e0*/  FMUL R9, R14, R9 ;  /* 0x000000090e097220 */ /* 0x002fc80000400000 */
[-C--:B------:R-:W-:Y:S01]  /*02f0*/  FMUL R8, R4, R9.reuse ;  /* 0x0000000904087220 */ /* 0x080fe20000400000 */
[----:B------:R-:W-:Y:S01]  /*0300*/  FMUL R10, R10, R9 ;  /* 0x000000090a0a7220 */ /* 0x000fe20000400000 */
[----:B------:R-:W0:Y:S02]  /*0310*/  LDC.64 R4, c[0x0][0x240] ;  /* 0x00009000ff047b82 */ /* 0x000e240000000a00 */
[C-C-:B--2---:R-:W-:Y:S01]  /*0320*/  FFMA R8, R12.reuse, R8, R15.reuse ;  /* 0x000000080c087223 */ /* 0x144fe2000000000f */
[----:B------:R-:W-:-:S04]  /*0330*/  FFMA R10, R12, R10, R15 ;  /* 0x0000000a0c0a7223 */ /* 0x000fc8000000000f */
[----:B------:R-:W-:Y:S02]  /*0340*/  FSETP.GTU.AND P0, PT, R8, RZ, PT ;  /* 0x000000ff0800720b */ /* 0x000fe40003f0c000 */
[----:B------:R-:W-:Y:S02]  /*0350*/  FSETP.GTU.AND P1, PT, R10, RZ, PT ;  /* 0x000000ff0a00720b */ /* 0x000fe40003f2c000 */
[----:B------:R-:W-:Y:S02]  /*0360*/  FSEL R8, R8, RZ, P0 ;  /* 0x000000ff08087208 */ /* 0x000fe40000000000 */
[----:B------:R-:W-:Y:S02]  /*0370*/  FSEL R9, R10, RZ, P1 ;  /* 0x000000ff0a097208 */ /* 0x000fe40000800000 */
[----:B------:R-:W-:Y:S02]  /*0380*/  FSETP.GEU.AND P2, PT, R8, 6, PT ;  /* 0x40c000000800780b */ /* 0x000fe40003f4e000 */
[----:B------:R-:W-:-:S02]  /*0390*/  FSETP.GEU.AND P3, PT, R9, 6, PT ;  /* 0x40c000000900780b */ /* 0x000fc40003f6e000 */
[----:B------:R-:W-:Y:S02]  /*03a0*/  FSETP.NAN.AND P0, PT, R8, R8, PT ;  /* 0x000000080800720b */ /* 0x000fe40003f08000 */
[----:B------:R-:W-:Y:S01]  /*03b0*/  FSETP.NAN.AND P1, PT, R9, R9, PT ;  /* 0x000000090900720b */ /* 0x000fe20003f28000 */
[----:B0-----:R-:W-:-:S06]  /*03c0*/  IMAD.WIDE R4, R0, 0x4, R4 ;  /* 0x0000000400047825 */ /* 0x001fcc00078e0204 */
[----:B------:R-:W-:Y:S02]  /*03d0*/  @P2 SEL R8, R8, 0x40c00000, P0 ;  /* 0x40c0000008082807 */ /* 0x000fe40000000000 */
[----:B------:R-:W-:Y:S01]  /*03e0*/  @P3 SEL R9, R9, 0x40c00000, P1 ;  /* 0x40c0000009093807 */ /* 0x000fe20000800000 */
[----:B------:R-:W-:Y:S04]  /*03f0*/  STG.E.64 desc[UR4][R2.64], R6 ;  /* 0x0000000602007986 */ /* 0x000fe8000c101b04 */
[----:B------:R-:W-:Y:S01]  /*0400*/  STG.E.64 desc[UR4][R4.64], R8 ;  /* 0x0000000804007986 */ /* 0x000fe2000c101b04 */
[----:B------:R-:W-:Y:S05]  /*0410*/  EXIT ;  /* 0x000000000000794d */ /* 0x000fea0003800000 */
.L_x_0:
[----:B------:R-:W-:-:S00]  /*0420*/  BRA `(.L_x_0) ;  /* 0xfffffffc00fc7947 */ /* 0x000fc0000383ffff */
[----:B------:R-:W-:-:S00]  /*0430*/  NOP ;  /* 0x0000000000007918 */ /* 0x000fc00000000000 */
        /* <DEDUP_REMOVED lines=12> */
.L_x_1:


//--------------------- .nv.global.init           --------------------------
	.section	.nv.global.init,"aw",@progbits
.nv.global.init:
	.type		_$_str,@object
	.size		_$_str,(_$_str_$_2 - _$_str)
_$_str:
        /*0000*/ 	.byte	0x5f, 0x5f, 0x43, 0x55, 0x44, 0x41, 0x5f, 0x46, 0x54, 0x5a, 0x00
	.type		_$_str_$_2,@object
	.size		_$_str_$_2,(.L_1 - _$_str_$_2)
_$_str_$_2:
        /*000b*/ 	.byte	0x5f, 0x5f, 0x43, 0x55, 0x44, 0x41, 0x5f, 0x50, 0x52, 0x45, 0x43, 0x5f, 0x53, 0x51, 0x52, 0x54
        /*001b*/ 	.byte	0x00
.L_1:


//--------------------- .nv.constant0.triton_poi_fused__native_batch_norm_legit_no_training_convolution_hardtanh_0 --------------------------
	.section	.nv.constant0.triton_poi_fused__native_batch_norm_legit_no_training_convolution_hardtanh_0,"a",@progbits
	.sectionflags	@""
	.align	4
.nv.constant0.triton_poi_fused__native_batch_norm_legit_no_training_convolution_hardtanh_0:
	.zero		588
